	.headerflags	@"EF_CUDA_TEXMODE_UNIFIED EF_CUDA_64BIT_ADDRESS EF_CUDA_ACCELERATORS EF_CUDA_SM90 EF_CUDA_VIRTUAL_SM(EF_CUDA_SM90)"
	.elftype	@"ET_EXEC"


//--------------------- .nv.info                  --------------------------
	.section	.nv.info,"",@"SHT_CUDA_INFO"
	.align	4


	//----- nvinfo : EIATTR_REGCOUNT
	.align		4
        /*0000*/ 	.byte	0x04, 0x2f
        /*0002*/ 	.short	(.L_1 - .L_0)
	.align		4
.L_0:
        /*0004*/ 	.word	index@(triton_poi_fused_add_26)
        /*0008*/ 	.word	0x00000012


	//----- nvinfo : EIATTR_MIN_STACK_SIZE
	.align		4
.L_1:
        /*000c*/ 	.byte	0x04, 0x12
        /*000e*/ 	.short	(.L_3 - .L_2)
	.align		4
.L_2:
        /*0010*/ 	.word	index@(triton_poi_fused_add_26)
        /*0014*/ 	.word	0x00000000


	//----- nvinfo : EIATTR_FRAME_SIZE
	.align		4
.L_3:
        /*0018*/ 	.byte	0x04, 0x11
        /*001a*/ 	.short	(.L_5 - .L_4)
	.align		4
.L_4:
        /*001c*/ 	.word	index@(triton_poi_fused_add_26)
        /*0020*/ 	.word	0x00000000


	//----- nvinfo : EIATTR_MIN_STACK_SIZE
	.align		4
.L_5:
        /*0024*/ 	.byte	0x04, 0x12
        /*0026*/ 	.short	(.L_7 - .L_6)
	.align		4
.L_6:
        /*0028*/ 	.word	index@(triton_poi_fused_add_26)
        /*002c*/ 	.word	0x00000000
.L_7:


//--------------------- .nv.info.triton_poi_fused_add_26 --------------------------
	.section	.nv.info.triton_poi_fused_add_26,"",@"SHT_CUDA_INFO"
	.sectionflags	@""
	.align	4


	//----- nvinfo : EIATTR_CUDA_API_VERSION
	.align		4
        /*0000*/ 	.byte	0x04, 0x37
        /*0002*/ 	.short	(.L_9 - .L_8)
.L_8:
        /*0004*/ 	.word	0x0000007c


	//----- nvinfo : EIATTR_KPARAM_INFO
	.align		4
.L_9:
        /*0008*/ 	.byte	0x04, 0x17
        /*000a*/ 	.short	(.L_11 - .L_10)
.L_10:
        /*000c*/ 	.word	0x00000000
        /*0010*/ 	.short	0x0005
        /*0012*/ 	.short	0x0028
        /*0014*/ 	.byte	0x00, 0xf0, 0x11, 0x00


	//----- nvinfo : EIATTR_KPARAM_INFO
	.align		4
.L_11:
        /*0018*/ 	.byte	0x04, 0x17
        /*001a*/ 	.short	(.L_13 - .L_12)
.L_12:
        /*001c*/ 	.word	0x00000000
        /*0020*/ 	.short	0x0004
        /*0022*/ 	.short	0x0020
        /*0024*/ 	.byte	0x00, 0xf4, 0x21, 0x00


	//----- nvinfo : EIATTR_KPARAM_INFO
	.align		4
.L_13:
        /*0028*/ 	.byte	0x04, 0x17
        /*002a*/ 	.short	(.L_15 - .L_14)
.L_14:
        /*002c*/ 	.word	0x00000000
        /*0030*/ 	.short	0x0003
        /*0032*/ 	.short	0x0018
        /*0034*/ 	.byte	0x00, 0xf4, 0x21, 0x00


	//----- nvinfo : EIATTR_KPARAM_INFO
	.align		4
.L_15:
        /*0038*/ 	.byte	0x04, 0x17
        /*003a*/ 	.short	(.L_17 - .L_16)
.L_16:
        /*003c*/ 	.word	0x00000000
        /*0040*/ 	.short	0x0002
        /*0042*/ 	.short	0x0010
        /*0044*/ 	.byte	0x00, 0xf4, 0x21, 0x00


	//----- nvinfo : EIATTR_KPARAM_INFO
	.align		4
.L_17:
        /*0048*/ 	.byte	0x04, 0x17
        /*004a*/ 	.short	(.L_19 - .L_18)
.L_18:
        /*004c*/ 	.word	0x00000000
        /*0050*/ 	.short	0x0001
        /*0052*/ 	.short	0x0008
        /*0054*/ 	.byte	0x00, 0xf4, 0x21, 0x00


	//----- nvinfo : EIATTR_KPARAM_INFO
	.align		4
.L_19:
        /*0058*/ 	.byte	0x04, 0x17
        /*005a*/ 	.short	(.L_21 - .L_20)
.L_20:
        /*005c*/ 	.word	0x00000000
        /*0060*/ 	.short	0x0000
        /*0062*/ 	.short	0x0000
        /*0064*/ 	.byte	0x00, 0xf4, 0x21, 0x00


	//----- nvinfo : EIATTR_SPARSE_MMA_MASK
	.align		4
.L_21:
        /*0068*/ 	.byte	0x03, 0x50
        /*006a*/ 	.short	0x0000


	//----- nvinfo : EIATTR_MAXREG_COUNT
	.align		4
        /*006c*/ 	.byte	0x03, 0x1b
        /*006e*/ 	.short	0x00ff


	//----- nvinfo : EIATTR_EXIT_INSTR_OFFSETS
	.align		4
        /*0070*/ 	.byte	0x04, 0x1c
        /*0072*/ 	.short	(.L_23 - .L_22)


	//   ....[0]....
.L_22:
        /*0074*/ 	.word	0x00000250


	//----- nvinfo : EIATTR_REQNTID
	.align		4
.L_23:
        /*0078*/ 	.byte	0x04, 0x10
        /*007a*/ 	.short	(.L_25 - .L_24)
.L_24:
        /*007c*/ 	.word	0x00000080
        /*0080*/ 	.word	0x00000001
        /*0084*/ 	.word	0x00000001


	//----- nvinfo : EIATTR_CBANK_PARAM_SIZE
	.align		4
.L_25:
        /*0088*/ 	.byte	0x03, 0x19
        /*008a*/ 	.short	0x002c


	//----- nvinfo : EIATTR_PARAM_CBANK
	.align		4
        /*008c*/ 	.byte	0x04, 0x0a
        /*008e*/ 	.short	(.L_27 - .L_26)
	.align		4
.L_26:
        /*0090*/ 	.word	index@(.nv.constant0.triton_poi_fused_add_26)
        /*0094*/ 	.short	0x0210
        /*0096*/ 	.short	0x002c


	//----- nvinfo : EIATTR_SW_WAR
	.align		4
.L_27:
        /*0098*/ 	.byte	0x04, 0x36
        /*009a*/ 	.short	(.L_29 - .L_28)
.L_28:
        /*009c*/ 	.word	0x00000008
.L_29:


//--------------------- .nv.callgraph             --------------------------
	.section	.nv.callgraph,"",@"SHT_CUDA_CALLGRAPH"
	.align	4
	.sectionentsize	8
	.align		4
        /*0000*/ 	.word	0x00000000
	.align		4
        /*0004*/ 	.word	0xffffffff
	.align		4
        /*0008*/ 	.word	0x00000000
	.align		4
        /*000c*/ 	.word	0xfffffffe
	.align		4
        /*0010*/ 	.word	0x00000000
	.align		4
        /*0014*/ 	.word	0xfffffffd
	.align		4
        /*0018*/ 	.word	0x00000000
	.align		4
        /*001c*/ 	.word	0xfffffffc


//--------------------- .text.triton_poi_fused_add_26 --------------------------
	.section	.text.triton_poi_fused_add_26,"ax",@progbits
	.align	128
        .global         triton_poi_fused_add_26
        .type           triton_poi_fused_add_26,@function
        .size           triton_poi_fused_add_26,(.L_x_1 - triton_poi_fused_add_26)
        .other          triton_poi_fused_add_26,@"STO_CUDA_ENTRY STV_DEFAULT"
triton_poi_fused_add_26:
.text.triton_poi_fused_add_26:
[----:B------:R-:W-:Y:S01]  /*0000*/  LDC R1, c[0x0][0x28] ;  /* 0x00000a00ff017b82 */ /* 0x000fe20000000800 */
[----:B------:R-:W1:Y:S07]  /*0010*/  S2R R0, SR_TID.X ;  /* 0x0000000000007919 */ /* 0x000e6e0000002100 */
[----:B------:R-:W2:Y:S01]  /*0020*/  LDC.64 R6, c[0x0][0x210] ;  /* 0x00008400ff067b82 */ /* 0x000ea20000000a00 */
[----:B------:R-:W-:Y:S01]  /*0030*/  ULDC.64 UR4, c[0x0][0x208] ;  /* 0x0000820000047ab9 */ /* 0x000fe20000000a00 */
[----:B------:R-:W3:Y:S06]  /*0040*/  S2R R5, SR_CTAID.X ;  /* 0x0000000000057919 */ /* 0x000eec0000002500 */
[----:B------:R-:W4:Y:S08]  /*0050*/  LDC.64 R8, c[0x0][0x218] ;  /* 0x00008600ff087b82 */ /* 0x000f300000000a00 */
[----:B------:R-:W5:Y:S01]  /*0060*/  LDC.64 R10, c[0x0][0x220] ;  /* 0x00008800ff0a7b82 */ /* 0x000f620000000a00 */
[----:B-1----:R-:W-:-:S02]  /*0070*/  SHF.L.U32 R0, R0, 0x1, RZ ;  /* 0x0000000100007819 */ /* 0x002fc400000006ff */
[----:B---3--:R-:W-:Y:S02]  /*0080*/  SHF.R.S32.HI R3, RZ, 0x17, R5 ;  /* 0x00000017ff037819 */ /* 0x008fe40000011405 */
[----:B------:R-:W-:Y:S02]  /*0090*/  LOP3.LUT R0, R0, 0xfe, RZ, 0xc0, !PT ;  /* 0x000000fe00007812 */ /* 0x000fe400078ec0ff */
[----:B------:R-:W-:Y:S02]  /*00a0*/  SGXT R3, R3, 0x1 ;  /* 0x000000010303781a */ /* 0x000fe40000000200 */
[----:B------:R-:W-:-:S04]  /*00b0*/  LEA R0, R5, R0, 0x8 ;  /* 0x0000000005007211 */ /* 0x000fc800078e40ff */
[----:B------:R-:W-:Y:S02]  /*00c0*/  LEA.HI R4, R3, R0, RZ, 0xe ;  /* 0x0000000003047211 */ /* 0x000fe400078f70ff */
[----:B------:R-:W1:Y:S02]  /*00d0*/  LDC.64 R2, c[0x0][0x228] ;  /* 0x00008a00ff027b82 */ /* 0x000e640000000a00 */
[----:B------:R-:W-:-:S04]  /*00e0*/  LOP3.LUT R5, R4, 0xffffc000, RZ, 0xc0, !PT ;  /* 0xffffc00004057812 */ /* 0x000fc800078ec0ff */
[----:B------:R-:W-:Y:S02]  /*00f0*/  IADD3 R5, R0, -R5, RZ ;  /* 0x8000000500057210 */ /* 0x000fe40007ffe0ff */
[----:B------:R-:W-:-:S05]  /*0100*/  SHF.R.S32.HI R0, RZ, 0xe, R4 ;  /* 0x0000000eff007819 */ /* 0x000fca0000011404 */
[----:B------:R-:W-:-:S04]  /*0110*/  IMAD R13, R0, 0x4780, R5 ;  /* 0x00004780000d7824 */ /* 0x000fc800078e0205 */
[----:B------:R-:W-:Y:S02]  /*0120*/  IMAD R5, R0, -0x600, R13 ;  /* 0xfffffa0000057824 */ /* 0x000fe400078e020d */
[----:B--2---:R-:W-:Y:S02]  /*0130*/  IMAD.WIDE R6, R13, 0x4, R6 ;  /* 0x000000040d067825 */ /* 0x004fe400078e0206 */
[----:B------:R-:W2:Y:S02]  /*0140*/  LDC.64 R12, c[0x0][0x230] ;  /* 0x00008c00ff0c7b82 */ /* 0x000ea40000000a00 */
[C---:B----4-:R-:W-:Y:S02]  /*0150*/  IMAD.WIDE R8, R5.reuse, 0x4, R8 ;  /* 0x0000000405087825 */ /* 0x050fe400078e0208 */
[----:B------:R-:W3:Y:S02]  /*0160*/  LDG.E.64 R6, desc[UR4][R6.64] ;  /* 0x0000000406067981 */ /* 0x000ee4000c1e1b00 */
[----:B-----5:R-:W-:-:S02]  /*0170*/  IMAD.WIDE R10, R5, 0x4, R10 ;  /* 0x00000004050a7825 */ /* 0x020fc400078e020a */
[----:B------:R-:W3:Y:S02]  /*0180*/  LDG.E.64 R8, desc[UR4][R8.64] ;  /* 0x0000000408087981 */ /* 0x000ee4000c1e1b00 */
[----:B-1----:R-:W-:Y:S02]  /*0190*/  IMAD.WIDE R2, R5, 0x4, R2 ;  /* 0x0000000405027825 */ /* 0x002fe400078e0202 */
[----:B------:R-:W4:Y:S04]  /*01a0*/  LDG.E.64 R10, desc[UR4][R10.64] ;  /* 0x000000040a0a7981 */ /* 0x000f28000c1e1b00 */
[----:B------:R-:W5:Y:S01]  /*01b0*/  LDG.E.64 R2, desc[UR4][R2.64] ;  /* 0x0000000402027981 */ /* 0x000f62000c1e1b00 */
[----:B------:R-:W-:Y:S02]  /*01c0*/  IMAD R5, R0, 0xa80, R5 ;  /* 0x00000a8000057824 */ /* 0x000fe400078e0205 */
[----:B---3--:R-:W-:Y:S01]  /*01d0*/  FADD R15, R6, R8 ;  /* 0x00000008060f7221 */ /* 0x008fe20000000000 */
[----:B------:R-:W-:-:S03]  /*01e0*/  FADD R4, R7, R9 ;  /* 0x0000000907047221 */ /* 0x000fc60000000000 */
[----:B----4-:R-:W-:Y:S01]  /*01f0*/  FADD R15, R10, R15 ;  /* 0x0000000f0a0f7221 */ /* 0x010fe20000000000 */
[----:B------:R-:W-:Y:S01]  /*0200*/  FADD R0, R11, R4 ;  /* 0x000000040b007221 */ /* 0x000fe20000000000 */
[----:B--2---:R-:W-:-:S04]  /*0210*/  IMAD.WIDE R4, R5, 0x4, R12 ;  /* 0x0000000405047825 */ /* 0x004fc800078e020c */
[----:B-----5:R-:W-:Y:S01]  /*0220*/  FADD R6, R2, R15 ;  /* 0x0000000f02067221 */ /* 0x020fe20000000000 */
[----:B------:R-:W-:-:S05]  /*0230*/  FADD R7, R3, R0 ;  /* 0x0000000003077221 */ /* 0x000fca0000000000 */
[----:B------:R-:W-:Y:S01]  /*0240*/  STG.E.64 desc[UR4][R4.64], R6 ;  /* 0x0000000604007986 */ /* 0x000fe2000c101b04 */
[----:B------:R-:W-:Y:S05]  /*0250*/  EXIT ;  /* 0x000000000000794d */ /* 0x000fea0003800000 */
.L_x_0:
[----:B------:R-:W-:-:S00]  /*0260*/  BRA `(.L_x_0) ;  /* 0xfffffffc00fc7947 */ /* 0x000fc0000383ffff */
[----:B------:R-:W-:-:S00]  /*0270*/  NOP ;  /* 0x0000000000007918 */ /* 0x000fc00000000000 */
        /* <DEDUP_REMOVED lines=8> */
.L_x_1:


//--------------------- .nv.constant0.triton_poi_fused_add_26 --------------------------
	.section	.nv.constant0.triton_poi_fused_add_26,"a",@progbits
	.sectionflags	@""
	.align	4
.nv.constant0.triton_poi_fused_add_26:
	.zero		572
